//
// Generated by NVIDIA NVVM Compiler
//
// Compiler Build ID: CL-36424714
// Cuda compilation tools, release 13.0, V13.0.88
// Based on NVVM 20.0.0
//

.version 9.0
.target sm_100
.address_size 64

	// .globl	_Z8sinogramPiPPdS1_S1_S1_S1_i

.visible .entry _Z8sinogramPiPPdS1_S1_S1_S1_i(
	.param .u64 .ptr .align 1 _Z8sinogramPiPPdS1_S1_S1_S1_i_param_0,
	.param .u64 .ptr .align 1 _Z8sinogramPiPPdS1_S1_S1_S1_i_param_1,
	.param .u64 .ptr .align 1 _Z8sinogramPiPPdS1_S1_S1_S1_i_param_2,
	.param .u64 .ptr .align 1 _Z8sinogramPiPPdS1_S1_S1_S1_i_param_3,
	.param .u64 .ptr .align 1 _Z8sinogramPiPPdS1_S1_S1_S1_i_param_4,
	.param .u64 .ptr .align 1 _Z8sinogramPiPPdS1_S1_S1_S1_i_param_5,
	.param .u32 _Z8sinogramPiPPdS1_S1_S1_S1_i_param_6
)
{
	.reg .pred 	%p<2>;
	.reg .b32 	%r<7>;
	.reg .b64 	%rd<31>;
	.reg .b64 	%fd<9>;

	ld.param.u64 	%rd5, [_Z8sinogramPiPPdS1_S1_S1_S1_i_param_0];
	ld.param.u64 	%rd1, [_Z8sinogramPiPPdS1_S1_S1_S1_i_param_1];
	ld.param.u64 	%rd2, [_Z8sinogramPiPPdS1_S1_S1_S1_i_param_2];
	ld.param.u64 	%rd3, [_Z8sinogramPiPPdS1_S1_S1_S1_i_param_4];
	ld.param.u64 	%rd4, [_Z8sinogramPiPPdS1_S1_S1_S1_i_param_5];
	ld.param.u32 	%r2, [_Z8sinogramPiPPdS1_S1_S1_S1_i_param_6];
	cvta.to.global.u64 	%rd6, %rd5;
	mov.u32 	%r3, %ctaid.x;
	mov.u32 	%r4, %ntid.x;
	mov.u32 	%r5, %tid.x;
	mad.lo.s32 	%r1, %r3, %r4, %r5;
	mul.wide.s32 	%rd7, %r2, 4;
	add.s64 	%rd8, %rd6, %rd7;
	ld.global.u32 	%r6, [%rd8];
	setp.ge.s32 	%p1, %r1, %r6;
	@%p1 bra 	$L__BB0_2;
	cvta.to.global.u64 	%rd9, %rd1;
	cvta.to.global.u64 	%rd10, %rd2;
	cvta.to.global.u64 	%rd11, %rd3;
	cvta.to.global.u64 	%rd12, %rd4;
	mul.wide.s32 	%rd13, %r2, 8;
	add.s64 	%rd14, %rd9, %rd13;
	ld.global.u64 	%rd15, [%rd14];
	cvta.to.global.u64 	%rd16, %rd15;
	mul.wide.s32 	%rd17, %r1, 8;
	add.s64 	%rd18, %rd16, %rd17;
	ld.global.f64 	%fd1, [%rd18];
	add.s64 	%rd19, %rd10, %rd13;
	ld.global.u64 	%rd20, [%rd19];
	cvta.to.global.u64 	%rd21, %rd20;
	add.s64 	%rd22, %rd21, %rd17;
	ld.global.f64 	%fd2, [%rd22];
	mul.f64 	%fd3, %fd2, %fd2;
	fma.rn.f64 	%fd4, %fd1, %fd1, %fd3;
	sqrt.rn.f64 	%fd5, %fd4;
	neg.f64 	%fd6, %fd5;
	add.s64 	%rd23, %rd11, %rd13;
	ld.global.u64 	%rd24, [%rd23];
	cvta.to.global.u64 	%rd25, %rd24;
	add.s64 	%rd26, %rd25, %rd17;
	ld.global.f64 	%fd7, [%rd26];
	mul.f64 	%fd8, %fd7, %fd6;
	add.s64 	%rd27, %rd12, %rd13;
	ld.global.u64 	%rd28, [%rd27];
	cvta.to.global.u64 	%rd29, %rd28;
	add.s64 	%rd30, %rd29, %rd17;
	st.global.f64 	[%rd30], %fd8;
$L__BB0_2:
	ret;

}


// ===== COMPILED SASS (sm_100) =====

	.target	sm_100

	.elftype	@"ET_EXEC"


//--------------------- .note.nv.tkinfo           --------------------------
	.section	.note.nv.tkinfo,"",@"SHT_NOTE"
	.sectionflags	@"SHF_NOTE_NV_TKINFO"
	.tkinfo
        /*0018*/ 	.word	0x00000002
        /*0030*/ 	.string	""
        /*0030*/ 	.string	"ptxas"
        /*0030*/ 	.string	"Cuda compilation tools, release 13.0, V13.0.88"
        /*0030*/ 	.string	"Build cuda_13.0.r13.0/compiler.36424714_0"
        /*0030*/ 	.string	"-arch sm_100 -m 64 "



//--------------------- .note.nv.cuinfo           --------------------------
	.section	.note.nv.cuinfo,"",@"SHT_NOTE"
	.sectionflags	@"SHF_NOTE_NV_CUINFO"
        /*0018*/ 	.short	0x0002
        /*001a*/ 	.short	0x0064
        /*001c*/ 	.short	0x0082
	.zero		2


//--------------------- .nv.info                  --------------------------
	.section	.nv.info,"",@"SHT_CUDA_INFO"
	.align	4


	//----- nvinfo : EIATTR_REGCOUNT
	.align		4
        /*0000*/ 	.byte	0x04, 0x2f
        /*0002*/ 	.short	(.L_1 - .L_0)
	.align		4
.L_0:
        /*0004*/ 	.word	index@(_Z8sinogramPiPPdS1_S1_S1_S1_i)
        /*0008*/ 	.word	0x00000012


	//----- nvinfo : EIATTR_FRAME_SIZE
	.align		4
.L_1:
        /*000c*/ 	.byte	0x04, 0x11
        /*000e*/ 	.short	(.L_3 - .L_2)
	.align		4
.L_2:
        /*0010*/ 	.word	index@($__internal_0_$__cuda_sm20_dsqrt_rn_f64_mediumpath_v1)
        /*0014*/ 	.word	0x00000000


	//----- nvinfo : EIATTR_FRAME_SIZE
	.align		4
.L_3:
        /*0018*/ 	.byte	0x04, 0x11
        /*001a*/ 	.short	(.L_5 - .L_4)
	.align		4
.L_4:
        /*001c*/ 	.word	index@(_Z8sinogramPiPPdS1_S1_S1_S1_i)
        /*0020*/ 	.word	0x00000000


	//----- nvinfo : EIATTR_MIN_STACK_SIZE
	.align		4
.L_5:
        /*0024*/ 	.byte	0x04, 0x12
        /*0026*/ 	.short	(.L_7 - .L_6)
	.align		4
.L_6:
        /*0028*/ 	.word	index@(_Z8sinogramPiPPdS1_S1_S1_S1_i)
        /*002c*/ 	.word	0x00000000
.L_7:


//--------------------- .nv.compat                --------------------------
	.section	.nv.compat,"",@"SHT_CUDA_COMPAT_INFO"
	.align	4
        /*0000*/ 	.byte	0x02, 0x09, 0x00, 0x00, 0x02, 0x02, 0x01, 0x00, 0x02, 0x05, 0x05, 0x00, 0x03, 0x07, 0x01, 0x01
        /*0010*/ 	.byte	0x02, 0x03, 0x00, 0x00, 0x02, 0x06, 0x01, 0x00, 0x04, 0x0b, 0x08, 0x00, 0x01, 0x00, 0x00, 0x00
        /*0020*/ 	.byte	0x00, 0x00, 0x00, 0x00


//--------------------- .nv.info._Z8sinogramPiPPdS1_S1_S1_S1_i --------------------------
	.section	.nv.info._Z8sinogramPiPPdS1_S1_S1_S1_i,"",@"SHT_CUDA_INFO"
	.sectionflags	@""
	.align	4


	//----- nvinfo : EIATTR_CUDA_API_VERSION
	.align		4
        /*0000*/ 	.byte	0x04, 0x37
        /*0002*/ 	.short	(.L_9 - .L_8)
.L_8:
        /*0004*/ 	.word	0x00000082


	//----- nvinfo : EIATTR_KPARAM_INFO
	.align		4
.L_9:
        /*0008*/ 	.byte	0x04, 0x17
        /*000a*/ 	.short	(.L_11 - .L_10)
.L_10:
        /*000c*/ 	.word	0x00000000
        /*0010*/ 	.short	0x0006
        /*0012*/ 	.short	0x0030
        /*0014*/ 	.byte	0x00, 0xf0, 0x11, 0x00


	//----- nvinfo : EIATTR_KPARAM_INFO
	.align		4
.L_11:
        /*0018*/ 	.byte	0x04, 0x17
        /*001a*/ 	.short	(.L_13 - .L_12)
.L_12:
        /*001c*/ 	.word	0x00000000
        /*0020*/ 	.short	0x0005
        /*0022*/ 	.short	0x0028
        /*0024*/ 	.byte	0x00, 0xf5, 0x21, 0x00


	//----- nvinfo : EIATTR_KPARAM_INFO
	.align		4
.L_13:
        /*0028*/ 	.byte	0x04, 0x17
        /*002a*/ 	.short	(.L_15 - .L_14)
.L_14:
        /*002c*/ 	.word	0x00000000
        /*0030*/ 	.short	0x0004
        /*0032*/ 	.short	0x0020
        /*0034*/ 	.byte	0x00, 0xf5, 0x21, 0x00


	//----- nvinfo : EIATTR_KPARAM_INFO
	.align		4
.L_15:
        /*0038*/ 	.byte	0x04, 0x17
        /*003a*/ 	.short	(.L_17 - .L_16)
.L_16:
        /*003c*/ 	.word	0x00000000
        /*0040*/ 	.short	0x0003
        /*0042*/ 	.short	0x0018
        /*0044*/ 	.byte	0x00, 0xf5, 0x21, 0x00


	//----- nvinfo : EIATTR_KPARAM_INFO
	.align		4
.L_17:
        /*0048*/ 	.byte	0x04, 0x17
        /*004a*/ 	.short	(.L_19 - .L_18)
.L_18:
        /*004c*/ 	.word	0x00000000
        /*0050*/ 	.short	0x0002
        /*0052*/ 	.short	0x0010
        /*0054*/ 	.byte	0x00, 0xf5, 0x21, 0x00


	//----- nvinfo : EIATTR_KPARAM_INFO
	.align		4
.L_19:
        /*0058*/ 	.byte	0x04, 0x17
        /*005a*/ 	.short	(.L_21 - .L_20)
.L_20:
        /*005c*/ 	.word	0x00000000
        /*0060*/ 	.short	0x0001
        /*0062*/ 	.short	0x0008
        /*0064*/ 	.byte	0x00, 0xf5, 0x21, 0x00


	//----- nvinfo : EIATTR_KPARAM_INFO
	.align		4
.L_21:
        /*0068*/ 	.byte	0x04, 0x17
        /*006a*/ 	.short	(.L_23 - .L_22)
.L_22:
        /*006c*/ 	.word	0x00000000
        /*0070*/ 	.short	0x0000
        /*0072*/ 	.short	0x0000
        /*0074*/ 	.byte	0x00, 0xf5, 0x21, 0x00


	//----- nvinfo : EIATTR_SPARSE_MMA_MASK
	.align		4
.L_23:
        /*0078*/ 	.byte	0x03, 0x50
        /*007a*/ 	.short	0x0000


	//----- nvinfo : EIATTR_MAXREG_COUNT
	.align		4
        /*007c*/ 	.byte	0x03, 0x1b
        /*007e*/ 	.short	0x00ff


	//----- nvinfo : EIATTR_MERCURY_ISA_VERSION
	.align		4
        /*0080*/ 	.byte	0x03, 0x5f
        /*0082*/ 	.short	0x0101


	//----- nvinfo : EIATTR_VRC_CTA_INIT_COUNT
	.align		4
        /*0084*/ 	.byte	0x02, 0x4a
	.zero		1
	.zero		1


	//----- nvinfo : EIATTR_EXIT_INSTR_OFFSETS
	.align		4
        /*0088*/ 	.byte	0x04, 0x1c
        /*008a*/ 	.short	(.L_25 - .L_24)


	//   ....[0]....
.L_24:
        /*008c*/ 	.word	0x000000b0


	//   ....[1]....
        /*0090*/ 	.word	0x000003a0


	//----- nvinfo : EIATTR_CRS_STACK_SIZE
	.align		4
.L_25:
        /*0094*/ 	.byte	0x04, 0x1e
        /*0096*/ 	.short	(.L_27 - .L_26)
.L_26:
        /*0098*/ 	.word	0x00000000


	//----- nvinfo : EIATTR_CBANK_PARAM_SIZE
	.align		4
.L_27:
        /*009c*/ 	.byte	0x03, 0x19
        /*009e*/ 	.short	0x0034


	//----- nvinfo : EIATTR_PARAM_CBANK
	.align		4
        /*00a0*/ 	.byte	0x04, 0x0a
        /*00a2*/ 	.short	(.L_29 - .L_28)
	.align		4
.L_28:
        /*00a4*/ 	.word	index@(.nv.constant0._Z8sinogramPiPPdS1_S1_S1_S1_i)
        /*00a8*/ 	.short	0x0380
        /*00aa*/ 	.short	0x0034


	//----- nvinfo : EIATTR_SW_WAR
	.align		4
.L_29:
        /*00ac*/ 	.byte	0x04, 0x36
        /*00ae*/ 	.short	(.L_31 - .L_30)
.L_30:
        /*00b0*/ 	.word	0x00000008
.L_31:


//--------------------- .nv.callgraph             --------------------------
	.section	.nv.callgraph,"",@"SHT_CUDA_CALLGRAPH"
	.align	4
	.sectionentsize	8
	.align		4
        /*0000*/ 	.word	0x00000000
	.align		4
        /*0004*/ 	.word	0xffffffff
	.align		4
        /*0008*/ 	.word	0x00000000
	.align		4
        /*000c*/ 	.word	0xfffffffe
	.align		4
        /*0010*/ 	.word	0x00000000
	.align		4
        /*0014*/ 	.word	0xfffffffd
	.align		4
        /*0018*/ 	.word	0x00000000
	.align		4
        /*001c*/ 	.word	0xfffffffc


//--------------------- .text._Z8sinogramPiPPdS1_S1_S1_S1_i --------------------------
	.section	.text._Z8sinogramPiPPdS1_S1_S1_S1_i,"ax",@progbits
	.align	128
        .global         _Z8sinogramPiPPdS1_S1_S1_S1_i
        .type           _Z8sinogramPiPPdS1_S1_S1_S1_i,@function
        .size           _Z8sinogramPiPPdS1_S1_S1_S1_i,(.L_x_7 - _Z8sinogramPiPPdS1_S1_S1_S1_i)
        .other          _Z8sinogramPiPPdS1_S1_S1_S1_i,@"STO_CUDA_ENTRY STV_DEFAULT"
_Z8sinogramPiPPdS1_S1_S1_S1_i:
.text._Z8sinogramPiPPdS1_S1_S1_S1_i:
[----:B------:R-:W-:Y:S08]  /*0000*/  LDC R1, c[0x0][0x37c] ;  /* 0x0000df00ff017b82 */ /* 0x000ff00000000800 */
[----:B------:R-:W0:Y:S01]  /*0010*/  LDC R7, c[0x0][0x3b0] ;  /* 0x0000ec00ff077b82 */ /* 0x000e220000000800 */
[----:B------:R-:W1:Y:S07]  /*0020*/  LDCU.64 UR4, c[0x0][0x358] ;  /* 0x00006b00ff0477ac */ /* 0x000e6e0008000a00 */
[----:B------:R-:W0:Y:S02]  /*0030*/  LDC.64 R2, c[0x0][0x380] ;  /* 0x0000e000ff027b82 */ /* 0x000e240000000a00 */
[----:B0-----:R-:W-:-:S06]  /*0040*/  IMAD.WIDE R2, R7, 0x4, R2 ;  /* 0x0000000407027825 */ /* 0x001fcc00078e0202 */
[----:B-1----:R-:W2:Y:S01]  /*0050*/  LDG.E R3, desc[UR4][R2.64] ;  /* 0x0000000402037981 */ /* 0x002ea2000c1e1900 */
[----:B------:R-:W0:Y:S01]  /*0060*/  S2UR UR6, SR_CTAID.X ;  /* 0x00000000000679c3 */ /* 0x000e220000002500 */
[----:B------:R-:W0:Y:S07]  /*0070*/  S2R R5, SR_TID.X ;  /* 0x0000000000057919 */ /* 0x000e2e0000002100 */
[----:B------:R-:W0:Y:S02]  /*0080*/  LDC R0, c[0x0][0x360] ;  /* 0x0000d800ff007b82 */ /* 0x000e240000000800 */
[----:B0-----:R-:W-:-:S05]  /*0090*/  IMAD R0, R0, UR6, R5 ;  /* 0x0000000600007c24 */ /* 0x001fca000f8e0205 */
[----:B--2---:R-:W-:-:S13]  /*00a0*/  ISETP.GE.AND P0, PT, R0, R3, PT ;  /* 0x000000030000720c */ /* 0x004fda0003f06270 */
[----:B------:R-:W-:Y:S05]  /*00b0*/  @P0 EXIT ;  /* 0x000000000000094d */ /* 0x000fea0003800000 */
[----:B------:R-:W0:Y:S08]  /*00c0*/  LDC.64 R8, c[0x0][0x390] ;  /* 0x0000e400ff087b82 */ /* 0x000e300000000a00 */
[----:B------:R-:W1:Y:S01]  /*00d0*/  LDC.64 R2, c[0x0][0x388] ;  /* 0x0000e200ff027b82 */ /* 0x000e620000000a00 */
[----:B0-----:R-:W-:-:S06]  /*00e0*/  IMAD.WIDE R8, R7, 0x8, R8 ;  /* 0x0000000807087825 */ /* 0x001fcc00078e0208 */
[----:B------:R-:W2:Y:S01]  /*00f0*/  LDG.E.64 R8, desc[UR4][R8.64] ;  /* 0x0000000408087981 */ /* 0x000ea2000c1e1b00 */
[----:B-1----:R-:W-:-:S06]  /*0100*/  IMAD.WIDE R2, R7, 0x8, R2 ;  /* 0x0000000807027825 */ /* 0x002fcc00078e0202 */
[----:B------:R-:W3:Y:S01]  /*0110*/  LDG.E.64 R2, desc[UR4][R2.64] ;  /* 0x0000000402027981 */ /* 0x000ee2000c1e1b00 */
[----:B--2---:R-:W-:-:S06]  /*0120*/  IMAD.WIDE R10, R0, 0x8, R8 ;  /* 0x00000008000a7825 */ /* 0x004fcc00078e0208 */
[----:B------:R-:W2:Y:S01]  /*0130*/  LDG.E.64 R10, desc[UR4][R10.64] ;  /* 0x000000040a0a7981 */ /* 0x000ea2000c1e1b00 */
[----:B---3--:R-:W-:-:S06]  /*0140*/  IMAD.WIDE R6, R0, 0x8, R2 ;  /* 0x0000000800067825 */ /* 0x008fcc00078e0202 */
[----:B------:R-:W3:Y:S01]  /*0150*/  LDG.E.64 R6, desc[UR4][R6.64] ;  /* 0x0000000406067981 */ /* 0x000ee2000c1e1b00 */
[----:B------:R-:W-:Y:S01]  /*0160*/  MOV R2, 0x0 ;  /* 0x0000000000027802 */ /* 0x000fe20000000f00 */
[----:B------:R-:W-:Y:S01]  /*0170*/  IMAD.MOV.U32 R3, RZ, RZ, 0x3fd80000 ;  /* 0x3fd80000ff037424 */ /* 0x000fe200078e00ff */
[----:B------:R-:W-:Y:S01]  /*0180*/  BSSY.RECONVERGENT B0, `(.L_x_0) ;  /* 0x0000015000007945 */ /* 0x000fe20003800200 */
[----:B--2---:R-:W-:-:S08]  /*0190*/  DMUL R4, R10, R10 ;  /* 0x0000000a0a047228 */ /* 0x004fd00000000000 */
[----:B---3--:R-:W-:-:S06]  /*01a0*/  DFMA R4, R6, R6, R4 ;  /* 0x000000060604722b */ /* 0x008fcc0000000004 */
[----:B------:R-:W0:Y:S04]  /*01b0*/  MUFU.RSQ64H R13, R5 ;  /* 0x00000005000d7308 */ /* 0x000e280000001c00 */
[----:B------:R-:W-:-:S04]  /*01c0*/  IADD3 R12, PT, PT, R5, -0x3500000, RZ ;  /* 0xfcb00000050c7810 */ /* 0x000fc80007ffe0ff */
[----:B------:R-:W-:Y:S02]  /*01d0*/  ISETP.GE.U32.AND P0, PT, R12, 0x7ca00000, PT ;  /* 0x7ca000000c00780c */ /* 0x000fe40003f06070 */
[----:B0-----:R-:W-:-:S08]  /*01e0*/  DMUL R8, R12, R12 ;  /* 0x0000000c0c087228 */ /* 0x001fd00000000000 */
[----:B------:R-:W-:-:S08]  /*01f0*/  DFMA R8, R4, -R8, 1 ;  /* 0x3ff000000408742b */ /* 0x000fd00000000808 */
[----:B------:R-:W-:Y:S02]  /*0200*/  DFMA R2, R8, R2, 0.5 ;  /* 0x3fe000000802742b */ /* 0x000fe40000000002 */
[----:B------:R-:W-:-:S08]  /*0210*/  DMUL R8, R12, R8 ;  /* 0x000000080c087228 */ /* 0x000fd00000000000 */
[----:B------:R-:W-:-:S08]  /*0220*/  DFMA R8, R2, R8, R12 ;  /* 0x000000080208722b */ /* 0x000fd0000000000c */
[----:B------:R-:W-:Y:S02]  /*0230*/  DMUL R6, R4, R8 ;  /* 0x0000000804067228 */ /* 0x000fe40000000000 */
[----:B------:R-:W-:Y:S01]  /*0240*/  IADD3 R15, PT, PT, R9, -0x100000, RZ ;  /* 0xfff00000090f7810 */ /* 0x000fe20007ffe0ff */
[----:B------:R-:W-:-:S05]  /*0250*/  IMAD.MOV.U32 R14, RZ, RZ, R8 ;  /* 0x000000ffff0e7224 */ /* 0x000fca00078e0008 */
[----:B------:R-:W-:-:S08]  /*0260*/  DFMA R10, R6, -R6, R4 ;  /* 0x80000006060a722b */ /* 0x000fd00000000004 */
[----:B------:R-:W-:Y:S01]  /*0270*/  DFMA R2, R10, R14, R6 ;  /* 0x0000000e0a02722b */ /* 0x000fe20000000006 */
[----:B------:R-:W-:Y:S10]  /*0280*/  @!P0 BRA `(.L_x_1) ;  /* 0x0000000000108947 */ /* 0x000ff40003800000 */
[----:B------:R-:W-:-:S07]  /*0290*/  MOV R2, 0x2b0 ;  /* 0x000002b000027802 */ /* 0x000fce0000000f00 */
[----:B------:R-:W-:Y:S05]  /*02a0*/  CALL.REL.NOINC `($__internal_0_$__cuda_sm20_dsqrt_rn_f64_mediumpath_v1) ;  /* 0x0000000000407944 */ /* 0x000fea0003c00000 */
[----:B------:R-:W-:Y:S01]  /*02b0*/  MOV R2, R6 ;  /* 0x0000000600027202 */ /* 0x000fe20000000f00 */
[----:B------:R-:W-:-:S07]  /*02c0*/  IMAD.MOV.U32 R3, RZ, RZ, R7 ;  /* 0x000000ffff037224 */ /* 0x000fce00078e0007 */
.L_x_1:
[----:B------:R-:W-:Y:S05]  /*02d0*/  BSYNC.RECONVERGENT B0 ;  /* 0x0000000000007941 */ /* 0x000fea0003800200 */
.L_x_0:
[----:B------:R-:W0:Y:S08]  /*02e0*/  LDC R11, c[0x0][0x3b0] ;  /* 0x0000ec00ff0b7b82 */ /* 0x000e300000000800 */
        /* <DEDUP_REMOVED lines=8> */
[----:B---3--:R-:W-:Y:S01]  /*0370*/  IMAD.WIDE R10, R0, 0x8, R8 ;  /* 0x00000008000a7825 */ /* 0x008fe200078e0208 */
[----:B--2---:R-:W-:-:S07]  /*0380*/  DMUL R2, R6, -R2 ;  /* 0x8000000206027228 */ /* 0x004fce0000000000 */
[----:B------:R-:W-:Y:S01]  /*0390*/  STG.E.64 desc[UR4][R10.64], R2 ;  /* 0x000000020a007986 */ /* 0x000fe2000c101b04 */
[----:B------:R-:W-:Y:S05]  /*03a0*/  EXIT ;  /* 0x000000000000794d */ /* 0x000fea0003800000 */
        .weak           $__internal_0_$__cuda_sm20_dsqrt_rn_f64_mediumpath_v1
        .type           $__internal_0_$__cuda_sm20_dsqrt_rn_f64_mediumpath_v1,@function
        .size           $__internal_0_$__cuda_sm20_dsqrt_rn_f64_mediumpath_v1,(.L_x_7 - $__internal_0_$__cuda_sm20_dsqrt_rn_f64_mediumpath_v1)
$__internal_0_$__cuda_sm20_dsqrt_rn_f64_mediumpath_v1:
[----:B------:R-:W-:Y:S01]  /*03b0*/  ISETP.GE.U32.AND P0, PT, R12, -0x3400000, PT ;  /* 0xfcc000000c00780c */ /* 0x000fe20003f06070 */
[----:B------:R-:W-:Y:S01]  /*03c0*/  BSSY.RECONVERGENT B1, `(.L_x_2) ;  /* 0x0000024000017945 */ /* 0x000fe20003800200 */
[----:B------:R-:W-:-:S11]  /*03d0*/  MOV R9, R15 ;  /* 0x0000000f00097202 */ /* 0x000fd60000000f00 */
[----:B------:R-:W-:Y:S05]  /*03e0*/  @!P0 BRA `(.L_x_3) ;  /* 0x0000000000208947 */ /* 0x000fea0003800000 */
[----:B------:R-:W-:-:S10]  /*03f0*/  DFMA.RM R6, R10, R8, R6 ;  /* 0x000000080a06722b */ /* 0x000fd40000004006 */
[----:B------:R-:W-:-:S05]  /*0400*/  IADD3 R8, P0, PT, R6, 0x1, RZ ;  /* 0x0000000106087810 */ /* 0x000fca0007f1e0ff */
[----:B------:R-:W-:-:S06]  /*0410*/  IMAD.X R9, RZ, RZ, R7, P0 ;  /* 0x000000ffff097224 */ /* 0x000fcc00000e0607 */
[----:B------:R-:W-:-:S08]  /*0420*/  DFMA.RP R4, -R6, R8, R4 ;  /* 0x000000080604722b */ /* 0x000fd00000008104 */
[----:B------:R-:W-:-:S06]  /*0430*/  DSETP.GT.AND P0, PT, R4, RZ, PT ;  /* 0x000000ff0400722a */ /* 0x000fcc0003f04000 */
[----:B------:R-:W-:Y:S02]  /*0440*/  FSEL R6, R8, R6, P0 ;  /* 0x0000000608067208 */ /* 0x000fe40000000000 */
[----:B------:R-:W-:Y:S01]  /*0450*/  FSEL R7, R9, R7, P0 ;  /* 0x0000000709077208 */ /* 0x000fe20000000000 */
[----:B------:R-:W-:Y:S06]  /*0460*/  BRA `(.L_x_4) ;  /* 0x0000000000647947 */ /* 0x000fec0003800000 */
.L_x_3:
[----:B------:R-:W-:-:S14]  /*0470*/  DSETP.NE.AND P0, PT, R4, RZ, PT ;  /* 0x000000ff0400722a */ /* 0x000fdc0003f05000 */
[----:B------:R-:W-:Y:S05]  /*0480*/  @!P0 BRA `(.L_x_5) ;  /* 0x0000000000588947 */ /* 0x000fea0003800000 */
[----:B------:R-:W-:-:S13]  /*0490*/  ISETP.GE.AND P0, PT, R5, RZ, PT ;  /* 0x000000ff0500720c */ /* 0x000fda0003f06270 */
[----:B------:R-:W-:Y:S01]  /*04a0*/  @!P0 MOV R6, 0x0 ;  /* 0x0000000000068802 */ /* 0x000fe20000000f00 */
[----:B------:R-:W-:Y:S01]  /*04b0*/  @!P0 IMAD.MOV.U32 R7, RZ, RZ, -0x80000 ;  /* 0xfff80000ff078424 */ /* 0x000fe200078e00ff */
[----:B------:R-:W-:Y:S06]  /*04c0*/  @!P0 BRA `(.L_x_4) ;  /* 0x00000000004c8947 */ /* 0x000fec0003800000 */
[----:B------:R-:W-:-:S13]  /*04d0*/  ISETP.GT.AND P0, PT, R5, 0x7fefffff, PT ;  /* 0x7fefffff0500780c */ /* 0x000fda0003f04270 */
[----:B------:R-:W-:Y:S05]  /*04e0*/  @P0 BRA `(.L_x_5) ;  /* 0x0000000000400947 */ /* 0x000fea0003800000 */
[----:B------:R-:W-:Y:S01]  /*04f0*/  DMUL R4, R4, 8.11296384146066816958e+31 ;  /* 0x4690000004047828 */ /* 0x000fe20000000000 */
[----:B------:R-:W-:Y:S01]  /*0500*/  MOV R6, RZ ;  /* 0x000000ff00067202 */ /* 0x000fe20000000f00 */
[----:B------:R-:W-:Y:S01]  /*0510*/  IMAD.MOV.U32 R10, RZ, RZ, 0x0 ;  /* 0x00000000ff0a7424 */ /* 0x000fe200078e00ff */
[----:B------:R-:W-:-:S03]  /*0520*/  MOV R11, 0x3fd80000 ;  /* 0x3fd80000000b7802 */ /* 0x000fc60000000f00 */
[----:B------:R-:W0:Y:S02]  /*0530*/  MUFU.RSQ64H R7, R5 ;  /* 0x0000000500077308 */ /* 0x000e240000001c00 */
[----:B0-----:R-:W-:-:S08]  /*0540*/  DMUL R8, R6, R6 ;  /* 0x0000000606087228 */ /* 0x001fd00000000000 */
[----:B------:R-:W-:-:S08]  /*0550*/  DFMA R8, R4, -R8, 1 ;  /* 0x3ff000000408742b */ /* 0x000fd00000000808 */
[----:B------:R-:W-:Y:S02]  /*0560*/  DFMA R10, R8, R10, 0.5 ;  /* 0x3fe00000080a742b */ /* 0x000fe4000000000a */
[----:B------:R-:W-:-:S08]  /*0570*/  DMUL R8, R6, R8 ;  /* 0x0000000806087228 */ /* 0x000fd00000000000 */
[----:B------:R-:W-:-:S08]  /*0580*/  DFMA R8, R10, R8, R6 ;  /* 0x000000080a08722b */ /* 0x000fd00000000006 */
[----:B------:R-:W-:Y:S02]  /*0590*/  DMUL R6, R4, R8 ;  /* 0x0000000804067228 */ /* 0x000fe40000000000 */
[----:B------:R-:W-:-:S06]  /*05a0*/  VIADD R9, R9, 0xfff00000 ;  /* 0xfff0000009097836 */ /* 0x000fcc0000000000 */
[----:B------:R-:W-:-:S08]  /*05b0*/  DFMA R10, R6, -R6, R4 ;  /* 0x80000006060a722b */ /* 0x000fd00000000004 */
[----:B------:R-:W-:-:S10]  /*05c0*/  DFMA R6, R8, R10, R6 ;  /* 0x0000000a0806722b */ /* 0x000fd40000000006 */
[----:B------:R-:W-:Y:S01]  /*05d0*/  IADD3 R7, PT, PT, R7, -0x3500000, RZ ;  /* 0xfcb0000007077810 */ /* 0x000fe20007ffe0ff */
[----:B------:R-:W-:Y:S06]  /*05e0*/  BRA `(.L_x_4) ;  /* 0x0000000000047947 */ /* 0x000fec0003800000 */
.L_x_5:
[----:B------:R-:W-:-:S11]  /*05f0*/  DADD R6, R4, R4 ;  /* 0x0000000004067229 */ /* 0x000fd60000000004 */
.L_x_4:
[----:B------:R-:W-:Y:S05]  /*0600*/  BSYNC.RECONVERGENT B1 ;  /* 0x0000000000017941 */ /* 0x000fea0003800200 */
.L_x_2:
[----:B------:R-:W-:-:S04]  /*0610*/  IMAD.MOV.U32 R3, RZ, RZ, 0x0 ;  /* 0x00000000ff037424 */ /* 0x000fc800078e00ff */
[----:B------:R-:W-:Y:S05]  /*0620*/  RET.REL.NODEC R2 `(_Z8sinogramPiPPdS1_S1_S1_S1_i) ;  /* 0xfffffff802747950 */ /* 0x000fea0003c3ffff */
.L_x_6:
[----:B------:R-:W-:-:S00]  /*0630*/  BRA `(.L_x_6) ;  /* 0xfffffffc00fc7947 */ /* 0x000fc0000383ffff */
[----:B------:R-:W-:-:S00]  /*0640*/  NOP ;  /* 0x0000000000007918 */ /* 0x000fc00000000000 */
        /* <DEDUP_REMOVED lines=11> */
.L_x_7:


//--------------------- .nv.shared.reserved.0     --------------------------
	.section	.nv.shared.reserved.0,"aw",@nobits
	.weak		__nv_reservedSMEM_offset_0_alias
	.size		__nv_reservedSMEM_offset_0_alias, 0, 64
	.other		__nv_reservedSMEM_offset_0_alias,@"STO_CUDA_RESERVED_SHARED STV_DEFAULT"
__nv_reservedSMEM_offset_0_alias:
	.zero		0
	.zero		64


//--------------------- .nv.constant0._Z8sinogramPiPPdS1_S1_S1_S1_i --------------------------
	.section	.nv.constant0._Z8sinogramPiPPdS1_S1_S1_S1_i,"a",@progbits
	.sectionflags	@""
	.align	4
.nv.constant0._Z8sinogramPiPPdS1_S1_S1_S1_i:
	.zero		948


//--------------------- SYMBOLS --------------------------

	.type		.nv.reservedSmem.offset0,@object
	.size		.nv.reservedSmem.offset0,0x4
